//
// Generated by NVIDIA NVVM Compiler
//
// Compiler Build ID: CL-36424714
// Cuda compilation tools, release 13.0, V13.0.88
// Based on NVVM 20.0.0
//

.version 9.0
.target sm_100
.address_size 64

	// .globl	_Z14subtractKernelPfPKfi

.visible .entry _Z14subtractKernelPfPKfi(
	.param .u64 .ptr .align 1 _Z14subtractKernelPfPKfi_param_0,
	.param .u64 .ptr .align 1 _Z14subtractKernelPfPKfi_param_1,
	.param .u32 _Z14subtractKernelPfPKfi_param_2
)
{
	.reg .pred 	%p<2>;
	.reg .b32 	%r<6>;
	.reg .b32 	%f<4>;
	.reg .b64 	%rd<8>;

	ld.param.u64 	%rd1, [_Z14subtractKernelPfPKfi_param_0];
	ld.param.u64 	%rd2, [_Z14subtractKernelPfPKfi_param_1];
	ld.param.u32 	%r2, [_Z14subtractKernelPfPKfi_param_2];
	mov.u32 	%r3, %ctaid.x;
	mov.u32 	%r4, %ntid.x;
	mov.u32 	%r5, %tid.x;
	mad.lo.s32 	%r1, %r3, %r4, %r5;
	setp.ge.s32 	%p1, %r1, %r2;
	@%p1 bra 	$L__BB0_2;
	cvta.to.global.u64 	%rd3, %rd2;
	cvta.to.global.u64 	%rd4, %rd1;
	mul.wide.s32 	%rd5, %r1, 4;
	add.s64 	%rd6, %rd3, %rd5;
	ld.global.f32 	%f1, [%rd6];
	add.s64 	%rd7, %rd4, %rd5;
	ld.global.f32 	%f2, [%rd7];
	sub.f32 	%f3, %f2, %f1;
	st.global.f32 	[%rd7], %f3;
$L__BB0_2:
	ret;

}


// ===== COMPILED SASS (sm_100) =====

	.target	sm_100

	.elftype	@"ET_EXEC"


//--------------------- .note.nv.tkinfo           --------------------------
	.section	.note.nv.tkinfo,"",@"SHT_NOTE"
	.sectionflags	@"SHF_NOTE_NV_TKINFO"
	.tkinfo
        /*0018*/ 	.word	0x00000002
        /*0030*/ 	.string	""
        /*0030*/ 	.string	"ptxas"
        /*0030*/ 	.string	"Cuda compilation tools, release 13.0, V13.0.88"
        /*0030*/ 	.string	"Build cuda_13.0.r13.0/compiler.36424714_0"
        /*0030*/ 	.string	"-arch sm_100 -m 64 "



//--------------------- .note.nv.cuinfo           --------------------------
	.section	.note.nv.cuinfo,"",@"SHT_NOTE"
	.sectionflags	@"SHF_NOTE_NV_CUINFO"
        /*0018*/ 	.short	0x0002
        /*001a*/ 	.short	0x0064
        /*001c*/ 	.short	0x0082
	.zero		2


//--------------------- .nv.info                  --------------------------
	.section	.nv.info,"",@"SHT_CUDA_INFO"
	.align	4


	//----- nvinfo : EIATTR_REGCOUNT
	.align		4
        /*0000*/ 	.byte	0x04, 0x2f
        /*0002*/ 	.short	(.L_1 - .L_0)
	.align		4
.L_0:
        /*0004*/ 	.word	index@(_Z14subtractKernelPfPKfi)
        /*0008*/ 	.word	0x0000000a


	//----- nvinfo : EIATTR_FRAME_SIZE
	.align		4
.L_1:
        /*000c*/ 	.byte	0x04, 0x11
        /*000e*/ 	.short	(.L_3 - .L_2)
	.align		4
.L_2:
        /*0010*/ 	.word	index@(_Z14subtractKernelPfPKfi)
        /*0014*/ 	.word	0x00000000


	//----- nvinfo : EIATTR_MIN_STACK_SIZE
	.align		4
.L_3:
        /*0018*/ 	.byte	0x04, 0x12
        /*001a*/ 	.short	(.L_5 - .L_4)
	.align		4
.L_4:
        /*001c*/ 	.word	index@(_Z14subtractKernelPfPKfi)
        /*0020*/ 	.word	0x00000000
.L_5:


//--------------------- .nv.compat                --------------------------
	.section	.nv.compat,"",@"SHT_CUDA_COMPAT_INFO"
	.align	4
        /*0000*/ 	.byte	0x02, 0x09, 0x00, 0x00, 0x02, 0x02, 0x01, 0x00, 0x02, 0x05, 0x05, 0x00, 0x03, 0x07, 0x01, 0x01
        /*0010*/ 	.byte	0x02, 0x03, 0x00, 0x00, 0x02, 0x06, 0x01, 0x00, 0x04, 0x0b, 0x08, 0x00, 0x09, 0x00, 0x00, 0x00
        /*0020*/ 	.byte	0x00, 0x00, 0x00, 0x00


//--------------------- .nv.info._Z14subtractKernelPfPKfi --------------------------
	.section	.nv.info._Z14subtractKernelPfPKfi,"",@"SHT_CUDA_INFO"
	.sectionflags	@""
	.align	4


	//----- nvinfo : EIATTR_CUDA_API_VERSION
	.align		4
        /*0000*/ 	.byte	0x04, 0x37
        /*0002*/ 	.short	(.L_7 - .L_6)
.L_6:
        /*0004*/ 	.word	0x00000082


	//----- nvinfo : EIATTR_KPARAM_INFO
	.align		4
.L_7:
        /*0008*/ 	.byte	0x04, 0x17
        /*000a*/ 	.short	(.L_9 - .L_8)
.L_8:
        /*000c*/ 	.word	0x00000000
        /*0010*/ 	.short	0x0002
        /*0012*/ 	.short	0x0010
        /*0014*/ 	.byte	0x00, 0xf0, 0x11, 0x00


	//----- nvinfo : EIATTR_KPARAM_INFO
	.align		4
.L_9:
        /*0018*/ 	.byte	0x04, 0x17
        /*001a*/ 	.short	(.L_11 - .L_10)
.L_10:
        /*001c*/ 	.word	0x00000000
        /*0020*/ 	.short	0x0001
        /*0022*/ 	.short	0x0008
        /*0024*/ 	.byte	0x00, 0xf5, 0x21, 0x00


	//----- nvinfo : EIATTR_KPARAM_INFO
	.align		4
.L_11:
        /*0028*/ 	.byte	0x04, 0x17
        /*002a*/ 	.short	(.L_13 - .L_12)
.L_12:
        /*002c*/ 	.word	0x00000000
        /*0030*/ 	.short	0x0000
        /*0032*/ 	.short	0x0000
        /*0034*/ 	.byte	0x00, 0xf5, 0x21, 0x00


	//----- nvinfo : EIATTR_SPARSE_MMA_MASK
	.align		4
.L_13:
        /*0038*/ 	.byte	0x03, 0x50
        /*003a*/ 	.short	0x0000


	//----- nvinfo : EIATTR_MAXREG_COUNT
	.align		4
        /*003c*/ 	.byte	0x03, 0x1b
        /*003e*/ 	.short	0x00ff


	//----- nvinfo : EIATTR_MERCURY_ISA_VERSION
	.align		4
        /*0040*/ 	.byte	0x03, 0x5f
        /*0042*/ 	.short	0x0101


	//----- nvinfo : EIATTR_VRC_CTA_INIT_COUNT
	.align		4
        /*0044*/ 	.byte	0x02, 0x4a
	.zero		1
	.zero		1


	//----- nvinfo : EIATTR_EXIT_INSTR_OFFSETS
	.align		4
        /*0048*/ 	.byte	0x04, 0x1c
        /*004a*/ 	.short	(.L_15 - .L_14)


	//   ....[0]....
.L_14:
        /*004c*/ 	.word	0x00000070


	//   ....[1]....
        /*0050*/ 	.word	0x00000110


	//----- nvinfo : EIATTR_CBANK_PARAM_SIZE
	.align		4
.L_15:
        /*0054*/ 	.byte	0x03, 0x19
        /*0056*/ 	.short	0x0014


	//----- nvinfo : EIATTR_PARAM_CBANK
	.align		4
        /*0058*/ 	.byte	0x04, 0x0a
        /*005a*/ 	.short	(.L_17 - .L_16)
	.align		4
.L_16:
        /*005c*/ 	.word	index@(.nv.constant0._Z14subtractKernelPfPKfi)
        /*0060*/ 	.short	0x0380
        /*0062*/ 	.short	0x0014


	//----- nvinfo : EIATTR_SW_WAR
	.align		4
.L_17:
        /*0064*/ 	.byte	0x04, 0x36
        /*0066*/ 	.short	(.L_19 - .L_18)
.L_18:
        /*0068*/ 	.word	0x00000008
.L_19:


//--------------------- .nv.callgraph             --------------------------
	.section	.nv.callgraph,"",@"SHT_CUDA_CALLGRAPH"
	.align	4
	.sectionentsize	8
	.align		4
        /*0000*/ 	.word	0x00000000
	.align		4
        /*0004*/ 	.word	0xffffffff
	.align		4
        /*0008*/ 	.word	0x00000000
	.align		4
        /*000c*/ 	.word	0xfffffffe
	.align		4
        /*0010*/ 	.word	0x00000000
	.align		4
        /*0014*/ 	.word	0xfffffffd
	.align		4
        /*0018*/ 	.word	0x00000000
	.align		4
        /*001c*/ 	.word	0xfffffffc


//--------------------- .text._Z14subtractKernelPfPKfi --------------------------
	.section	.text._Z14subtractKernelPfPKfi,"ax",@progbits
	.align	128
        .global         _Z14subtractKernelPfPKfi
        .type           _Z14subtractKernelPfPKfi,@function
        .size           _Z14subtractKernelPfPKfi,(.L_x_1 - _Z14subtractKernelPfPKfi)
        .other          _Z14subtractKernelPfPKfi,@"STO_CUDA_ENTRY STV_DEFAULT"
_Z14subtractKernelPfPKfi:
.text._Z14subtractKernelPfPKfi:
[----:B------:R-:W-:Y:S01]  /*0000*/  LDC R1, c[0x0][0x37c] ;  /* 0x0000df00ff017b82 */ /* 0x000fe20000000800 */
[----:B------:R-:W0:Y:S07]  /*0010*/  S2R R0, SR_TID.X ;  /* 0x0000000000007919 */ /* 0x000e2e0000002100 */
[----:B------:R-:W0:Y:S01]  /*0020*/  S2UR UR4, SR_CTAID.X ;  /* 0x00000000000479c3 */ /* 0x000e220000002500 */
[----:B------:R-:W1:Y:S07]  /*0030*/  LDCU UR5, c[0x0][0x390] ;  /* 0x00007200ff0577ac */ /* 0x000e6e0008000800 */
[----:B------:R-:W0:Y:S02]  /*0040*/  LDC R7, c[0x0][0x360] ;  /* 0x0000d800ff077b82 */ /* 0x000e240000000800 */
[----:B0-----:R-:W-:-:S05]  /*0050*/  IMAD R7, R7, UR4, R0 ;  /* 0x0000000407077c24 */ /* 0x001fca000f8e0200 */
[----:B-1----:R-:W-:-:S13]  /*0060*/  ISETP.GE.AND P0, PT, R7, UR5, PT ;  /* 0x0000000507007c0c */ /* 0x002fda000bf06270 */
[----:B------:R-:W-:Y:S05]  /*0070*/  @P0 EXIT ;  /* 0x000000000000094d */ /* 0x000fea0003800000 */
[----:B------:R-:W0:Y:S01]  /*0080*/  LDC.64 R2, c[0x0][0x388] ;  /* 0x0000e200ff027b82 */ /* 0x000e220000000a00 */
[----:B------:R-:W1:Y:S07]  /*0090*/  LDCU.64 UR4, c[0x0][0x358] ;  /* 0x00006b00ff0477ac */ /* 0x000e6e0008000a00 */
[----:B------:R-:W2:Y:S01]  /*00a0*/  LDC.64 R4, c[0x0][0x380] ;  /* 0x0000e000ff047b82 */ /* 0x000ea20000000a00 */
[----:B0-----:R-:W-:-:S06]  /*00b0*/  IMAD.WIDE R2, R7, 0x4, R2 ;  /* 0x0000000407027825 */ /* 0x001fcc00078e0202 */
[----:B-1----:R-:W3:Y:S01]  /*00c0*/  LDG.E R2, desc[UR4][R2.64] ;  /* 0x0000000402027981 */ /* 0x002ee2000c1e1900 */
[----:B--2---:R-:W-:-:S05]  /*00d0*/  IMAD.WIDE R4, R7, 0x4, R4 ;  /* 0x0000000407047825 */ /* 0x004fca00078e0204 */
[----:B------:R-:W3:Y:S02]  /*00e0*/  LDG.E R7, desc[UR4][R4.64] ;  /* 0x0000000404077981 */ /* 0x000ee4000c1e1900 */
[----:B---3--:R-:W-:-:S05]  /*00f0*/  FADD R7, -R2, R7 ;  /* 0x0000000702077221 */ /* 0x008fca0000000100 */
[----:B------:R-:W-:Y:S01]  /*0100*/  STG.E desc[UR4][R4.64], R7 ;  /* 0x0000000704007986 */ /* 0x000fe2000c101904 */
[----:B------:R-:W-:Y:S05]  /*0110*/  EXIT ;  /* 0x000000000000794d */ /* 0x000fea0003800000 */
.L_x_0:
[----:B------:R-:W-:-:S00]  /*0120*/  BRA `(.L_x_0) ;  /* 0xfffffffc00fc7947 */ /* 0x000fc0000383ffff */
[----:B------:R-:W-:-:S00]  /*0130*/  NOP ;  /* 0x0000000000007918 */ /* 0x000fc00000000000 */
        /* <DEDUP_REMOVED lines=12> */
.L_x_1:


//--------------------- .nv.shared.reserved.0     --------------------------
	.section	.nv.shared.reserved.0,"aw",@nobits
	.weak		__nv_reservedSMEM_offset_0_alias
	.size		__nv_reservedSMEM_offset_0_alias, 0, 64
	.other		__nv_reservedSMEM_offset_0_alias,@"STO_CUDA_RESERVED_SHARED STV_DEFAULT"
__nv_reservedSMEM_offset_0_alias:
	.zero		0
	.zero		64


//--------------------- .nv.constant0._Z14subtractKernelPfPKfi --------------------------
	.section	.nv.constant0._Z14subtractKernelPfPKfi,"a",@progbits
	.sectionflags	@""
	.align	4
.nv.constant0._Z14subtractKernelPfPKfi:
	.zero		916


//--------------------- SYMBOLS --------------------------

	.type		.nv.reservedSmem.offset0,@object
	.size		.nv.reservedSmem.offset0,0x4
